	.headerflags	@"EF_CUDA_TEXMODE_UNIFIED EF_CUDA_64BIT_ADDRESS EF_CUDA_ACCELERATORS EF_CUDA_SM90 EF_CUDA_VIRTUAL_SM(EF_CUDA_SM90)"
	.elftype	@"ET_EXEC"


//--------------------- .nv.info                  --------------------------
	.section	.nv.info,"",@"SHT_CUDA_INFO"
	.align	4


	//----- nvinfo : EIATTR_REGCOUNT
	.align		4
        /*0000*/ 	.byte	0x04, 0x2f
        /*0002*/ 	.short	(.L_1 - .L_0)
	.align		4
.L_0:
        /*0004*/ 	.word	index@(triton_poi_fused_convolution_relu_12)
        /*0008*/ 	.word	0x00000010


	//----- nvinfo : EIATTR_MIN_STACK_SIZE
	.align		4
.L_1:
        /*000c*/ 	.byte	0x04, 0x12
        /*000e*/ 	.short	(.L_3 - .L_2)
	.align		4
.L_2:
        /*0010*/ 	.word	index@(triton_poi_fused_convolution_relu_12)
        /*0014*/ 	.word	0x00000000


	//----- nvinfo : EIATTR_FRAME_SIZE
	.align		4
.L_3:
        /*0018*/ 	.byte	0x04, 0x11
        /*001a*/ 	.short	(.L_5 - .L_4)
	.align		4
.L_4:
        /*001c*/ 	.word	index@(triton_poi_fused_convolution_relu_12)
        /*0020*/ 	.word	0x00000000


	//----- nvinfo : EIATTR_MIN_STACK_SIZE
	.align		4
.L_5:
        /*0024*/ 	.byte	0x04, 0x12
        /*0026*/ 	.short	(.L_7 - .L_6)
	.align		4
.L_6:
        /*0028*/ 	.word	index@(triton_poi_fused_convolution_relu_12)
        /*002c*/ 	.word	0x00000000
.L_7:


//--------------------- .nv.info.triton_poi_fused_convolution_relu_12 --------------------------
	.section	.nv.info.triton_poi_fused_convolution_relu_12,"",@"SHT_CUDA_INFO"
	.sectionflags	@""
	.align	4


	//----- nvinfo : EIATTR_CUDA_API_VERSION
	.align		4
        /*0000*/ 	.byte	0x04, 0x37
        /*0002*/ 	.short	(.L_9 - .L_8)
.L_8:
        /*0004*/ 	.word	0x0000007c


	//----- nvinfo : EIATTR_KPARAM_INFO
	.align		4
.L_9:
        /*0008*/ 	.byte	0x04, 0x17
        /*000a*/ 	.short	(.L_11 - .L_10)
.L_10:
        /*000c*/ 	.word	0x00000000
        /*0010*/ 	.short	0x0002
        /*0012*/ 	.short	0x0010
        /*0014*/ 	.byte	0x00, 0xf0, 0x11, 0x00


	//----- nvinfo : EIATTR_KPARAM_INFO
	.align		4
.L_11:
        /*0018*/ 	.byte	0x04, 0x17
        /*001a*/ 	.short	(.L_13 - .L_12)
.L_12:
        /*001c*/ 	.word	0x00000000
        /*0020*/ 	.short	0x0001
        /*0022*/ 	.short	0x0008
        /*0024*/ 	.byte	0x00, 0xf4, 0x21, 0x00


	//----- nvinfo : EIATTR_KPARAM_INFO
	.align		4
.L_13:
        /*0028*/ 	.byte	0x04, 0x17
        /*002a*/ 	.short	(.L_15 - .L_14)
.L_14:
        /*002c*/ 	.word	0x00000000
        /*0030*/ 	.short	0x0000
        /*0032*/ 	.short	0x0000
        /*0034*/ 	.byte	0x00, 0xf4, 0x21, 0x00


	//----- nvinfo : EIATTR_SPARSE_MMA_MASK
	.align		4
.L_15:
        /*0038*/ 	.byte	0x03, 0x50
        /*003a*/ 	.short	0x0000


	//----- nvinfo : EIATTR_MAXREG_COUNT
	.align		4
        /*003c*/ 	.byte	0x03, 0x1b
        /*003e*/ 	.short	0x00ff


	//----- nvinfo : EIATTR_EXIT_INSTR_OFFSETS
	.align		4
        /*0040*/ 	.byte	0x04, 0x1c
        /*0042*/ 	.short	(.L_17 - .L_16)


	//   ....[0]....
.L_16:
        /*0044*/ 	.word	0x00000280


	//   ....[1]....
        /*0048*/ 	.word	0x000002a0


	//----- nvinfo : EIATTR_REQNTID
	.align		4
.L_17:
        /*004c*/ 	.byte	0x04, 0x10
        /*004e*/ 	.short	(.L_19 - .L_18)
.L_18:
        /*0050*/ 	.word	0x00000080
        /*0054*/ 	.word	0x00000001
        /*0058*/ 	.word	0x00000001


	//----- nvinfo : EIATTR_CBANK_PARAM_SIZE
	.align		4
.L_19:
        /*005c*/ 	.byte	0x03, 0x19
        /*005e*/ 	.short	0x0014


	//----- nvinfo : EIATTR_PARAM_CBANK
	.align		4
        /*0060*/ 	.byte	0x04, 0x0a
        /*0062*/ 	.short	(.L_21 - .L_20)
	.align		4
.L_20:
        /*0064*/ 	.word	index@(.nv.constant0.triton_poi_fused_convolution_relu_12)
        /*0068*/ 	.short	0x0210
        /*006a*/ 	.short	0x0014


	//----- nvinfo : EIATTR_SW_WAR
	.align		4
.L_21:
        /*006c*/ 	.byte	0x04, 0x36
        /*006e*/ 	.short	(.L_23 - .L_22)
.L_22:
        /*0070*/ 	.word	0x00000008
.L_23:


//--------------------- .nv.callgraph             --------------------------
	.section	.nv.callgraph,"",@"SHT_CUDA_CALLGRAPH"
	.align	4
	.sectionentsize	8
	.align		4
        /*0000*/ 	.word	0x00000000
	.align		4
        /*0004*/ 	.word	0xffffffff
	.align		4
        /*0008*/ 	.word	0x00000000
	.align		4
        /*000c*/ 	.word	0xfffffffe
	.align		4
        /*0010*/ 	.word	0x00000000
	.align		4
        /*0014*/ 	.word	0xfffffffd
	.align		4
        /*0018*/ 	.word	0x00000000
	.align		4
        /*001c*/ 	.word	0xfffffffc


//--------------------- .text.triton_poi_fused_convolution_relu_12 --------------------------
	.section	.text.triton_poi_fused_convolution_relu_12,"ax",@progbits
	.align	128
        .global         triton_poi_fused_convolution_relu_12
        .type           triton_poi_fused_convolution_relu_12,@function
        .size           triton_poi_fused_convolution_relu_12,(.L_x_1 - triton_poi_fused_convolution_relu_12)
        .other          triton_poi_fused_convolution_relu_12,@"STO_CUDA_ENTRY STV_DEFAULT"
triton_poi_fused_convolution_relu_12:
.text.triton_poi_fused_convolution_relu_12:
[----:B------:R-:W0:Y:S02]  /*0000*/  LDC R1, c[0x0][0x28] ;  /* 0x00000a00ff017b82 */ /* 0x000e240000000800 */
[----:B------:R-:W1:Y:S01]  /*0010*/  S2R R0, SR_TID.X ;  /* 0x0000000000007919 */ /* 0x000e620000002100 */
[----:B------:R-:W2:Y:S01]  /*0020*/  LDC.64 R2, c[0x0][0x218] ;  /* 0x00008600ff027b82 */ /* 0x000ea20000000a00 */
[----:B------:R-:W-:Y:S01]  /*0030*/  ULDC.64 UR4, c[0x0][0x208] ;  /* 0x0000820000047ab9 */ /* 0x000fe20000000a00 */
[----:B------:R-:W3:Y:S01]  /*0040*/  S2R R9, SR_CTAID.X ;  /* 0x0000000000097919 */ /* 0x000ee20000002500 */
[----:B-1----:R-:W-:-:S05]  /*0050*/  IMAD.SHL.U32 R0, R0, 0x2, RZ ;  /* 0x0000000200007824 */ /* 0x002fca00078e00ff */
[----:B------:R-:W-:-:S05]  /*0060*/  LOP3.LUT R0, R0, 0xfe, RZ, 0xc0, !PT ;  /* 0x000000fe00007812 */ /* 0x000fca00078ec0ff */
[----:B---3--:R-:W-:-:S04]  /*0070*/  IMAD R9, R9, 0x100, R0 ;  /* 0x0000010009097824 */ /* 0x008fc800078e0200 */
[C---:B------:R-:W-:Y:S01]  /*0080*/  IMAD.HI R4, R9.reuse, 0x38e38e39, RZ ;  /* 0x38e38e3909047827 */ /* 0x040fe200078e02ff */
[----:B------:R-:W-:-:S03]  /*0090*/  ISETP.GE.AND P2, PT, R9, 0x4800, PT ;  /* 0x000048000900780c */ /* 0x000fc60003f46270 */
[----:B------:R-:W-:Y:S01]  /*00a0*/  VIADD R0, R9, 0x1 ;  /* 0x0000000109007836 */ /* 0x000fe20000000000 */
[----:B------:R-:W-:-:S03]  /*00b0*/  SHF.R.S32.HI R5, RZ, 0x1, R4 ;  /* 0x00000001ff057819 */ /* 0x000fc60000011404 */
[----:B------:R-:W-:Y:S01]  /*00c0*/  IMAD.HI R6, R0, 0x38e38e39, RZ ;  /* 0x38e38e3900067827 */ /* 0x000fe200078e02ff */
[----:B------:R-:W-:Y:S02]  /*00d0*/  LEA.HI R0, R4, R5, RZ, 0x1 ;  /* 0x0000000504007211 */ /* 0x000fe400078f08ff */
[----:B------:R-:W1:Y:S02]  /*00e0*/  LDC.64 R4, c[0x0][0x210] ;  /* 0x00008400ff047b82 */ /* 0x000e640000000a00 */
[----:B------:R-:W-:Y:S02]  /*00f0*/  SHF.R.S32.HI R7, RZ, 0x1, R6 ;  /* 0x00000001ff077819 */ /* 0x000fe40000011406 */
[----:B------:R-:W-:Y:S02]  /*0100*/  SHF.R.S32.HI R11, RZ, 0x1f, R0 ;  /* 0x0000001fff0b7819 */ /* 0x000fe40000011400 */
[----:B------:R-:W-:Y:S02]  /*0110*/  LEA.HI R7, R6, R7, RZ, 0x1 ;  /* 0x0000000706077211 */ /* 0x000fe400078f08ff */
[----:B------:R-:W-:-:S02]  /*0120*/  LEA.HI R11, R11, R0, RZ, 0x9 ;  /* 0x000000000b0b7211 */ /* 0x000fc400078f48ff */
[----:B------:R-:W-:Y:S02]  /*0130*/  SHF.R.S32.HI R6, RZ, 0x1f, R7 ;  /* 0x0000001fff067819 */ /* 0x000fe40000011407 */
[----:B------:R-:W-:Y:S02]  /*0140*/  LOP3.LUT R11, R11, 0xfffffe00, RZ, 0xc0, !PT ;  /* 0xfffffe000b0b7812 */ /* 0x000fe400078ec0ff */
[----:B------:R-:W-:-:S03]  /*0150*/  LEA.HI R6, R6, R7, RZ, 0x9 ;  /* 0x0000000706067211 */ /* 0x000fc600078f48ff */
[----:B------:R-:W-:Y:S01]  /*0160*/  IMAD.IADD R11, R0, 0x1, -R11 ;  /* 0x00000001000b7824 */ /* 0x000fe200078e0a0b */
[----:B------:R-:W-:Y:S01]  /*0170*/  LOP3.LUT R6, R6, 0xfffffe00, RZ, 0xc0, !PT ;  /* 0xfffffe0006067812 */ /* 0x000fe200078ec0ff */
[----:B------:R-:W-:-:S04]  /*0180*/  IMAD.MOV.U32 R0, RZ, RZ, RZ ;  /* 0x000000ffff007224 */ /* 0x000fc800078e00ff */
[----:B------:R-:W-:Y:S02]  /*0190*/  IMAD.IADD R13, R7, 0x1, -R6 ;  /* 0x00000001070d7824 */ /* 0x000fe400078e0a06 */
[----:B--2---:R-:W-:-:S04]  /*01a0*/  IMAD.WIDE R6, R11, 0x4, R2 ;  /* 0x000000040b067825 */ /* 0x004fc800078e0202 */
[----:B-1----:R-:W-:Y:S01]  /*01b0*/  IMAD.WIDE R4, R9, 0x4, R4 ;  /* 0x0000000409047825 */ /* 0x002fe200078e0204 */
[----:B------:R-:W-:-:S03]  /*01c0*/  CS2R R8, SRZ ;  /* 0x0000000000087805 */ /* 0x000fc6000001ff00 */
[----:B------:R-:W-:Y:S02]  /*01d0*/  IMAD.MOV.U32 R11, RZ, RZ, RZ ;  /* 0x000000ffff0b7224 */ /* 0x000fe400078e00ff */
[----:B------:R-:W-:Y:S01]  /*01e0*/  IMAD.WIDE R2, R13, 0x4, R2 ;  /* 0x000000040d027825 */ /* 0x000fe200078e0202 */
[----:B------:R-:W2:Y:S04]  /*01f0*/  @!P2 LDG.E.64 R8, desc[UR4][R4.64] ;  /* 0x000000040408a981 */ /* 0x000ea8000c1e1b00 */
[----:B------:R-:W2:Y:S04]  /*0200*/  @!P2 LDG.E.EL R11, desc[UR4][R6.64] ;  /* 0x00000004060ba981 */ /* 0x000ea8000c2e1900 */
[----:B------:R-:W3:Y:S01]  /*0210*/  @!P2 LDG.E.EL R0, desc[UR4][R2.64] ;  /* 0x000000040200a981 */ /* 0x000ee2000c2e1900 */
[----:B--2---:R-:W-:Y:S01]  /*0220*/  FSETP.GEU.AND P0, PT, R8, -R11, PT ;  /* 0x8000000b0800720b */ /* 0x004fe20003f0e000 */
[----:B------:R-:W-:Y:S01]  /*0230*/  FADD R8, R11, R8 ;  /* 0x000000080b087221 */ /* 0x000fe20000000000 */
[----:B---3--:R-:W-:Y:S01]  /*0240*/  FADD R10, R0, R9 ;  /* 0x00000009000a7221 */ /* 0x008fe20000000000 */
[----:B------:R-:W-:-:S03]  /*0250*/  FSETP.GEU.AND P1, PT, R9, -R0, PT ;  /* 0x800000000900720b */ /* 0x000fc60003f2e000 */
[----:B------:R-:W-:Y:S02]  /*0260*/  FSEL R8, R8, RZ, P0 ;  /* 0x000000ff08087208 */ /* 0x000fe40000000000 */
[----:B------:R-:W-:Y:S01]  /*0270*/  FSEL R9, R10, RZ, P1 ;  /* 0x000000ff0a097208 */ /* 0x000fe20000800000 */
[----:B------:R-:W-:Y:S07]  /*0280*/  @P2 EXIT ;  /* 0x000000000000294d */ /* 0x000fee0003800000 */
[----:B------:R-:W-:Y:S01]  /*0290*/  STG.E.64 desc[UR4][R4.64], R8 ;  /* 0x0000000804007986 */ /* 0x000fe2000c101b04 */
[----:B------:R-:W-:Y:S05]  /*02a0*/  EXIT ;  /* 0x000000000000794d */ /* 0x000fea0003800000 */
.L_x_0:
[----:B------:R-:W-:-:S00]  /*02b0*/  BRA `(.L_x_0) ;  /* 0xfffffffc00fc7947 */ /* 0x000fc0000383ffff */
[----:B------:R-:W-:-:S00]  /*02c0*/  NOP ;  /* 0x0000000000007918 */ /* 0x000fc00000000000 */
        /* <DEDUP_REMOVED lines=11> */
.L_x_1:


//--------------------- .nv.constant0.triton_poi_fused_convolution_relu_12 --------------------------
	.section	.nv.constant0.triton_poi_fused_convolution_relu_12,"a",@progbits
	.sectionflags	@""
	.align	4
.nv.constant0.triton_poi_fused_convolution_relu_12:
	.zero		548
